	.headerflags	@"EF_CUDA_TEXMODE_UNIFIED EF_CUDA_64BIT_ADDRESS EF_CUDA_ACCELERATORS EF_CUDA_SM90 EF_CUDA_VIRTUAL_SM(EF_CUDA_SM90)"
	.elftype	@"ET_EXEC"


//--------------------- .nv.info                  --------------------------
	.section	.nv.info,"",@"SHT_CUDA_INFO"
	.align	4


	//----- nvinfo : EIATTR_REGCOUNT
	.align		4
        /*0000*/ 	.byte	0x04, 0x2f
        /*0002*/ 	.short	(.L_3 - .L_2)
	.align		4
.L_2:
        /*0004*/ 	.word	index@(triton_poi_fused_cat_45)
        /*0008*/ 	.word	0x00000030


	//----- nvinfo : EIATTR_MIN_STACK_SIZE
	.align		4
.L_3:
        /*000c*/ 	.byte	0x04, 0x12
        /*000e*/ 	.short	(.L_5 - .L_4)
	.align		4
.L_4:
        /*0010*/ 	.word	index@(triton_poi_fused_cat_45)
        /*0014*/ 	.word	0x00000000


	//----- nvinfo : EIATTR_FRAME_SIZE
	.align		4
.L_5:
        /*0018*/ 	.byte	0x04, 0x11
        /*001a*/ 	.short	(.L_7 - .L_6)
	.align		4
.L_6:
        /*001c*/ 	.word	index@(triton_poi_fused_cat_45)
        /*0020*/ 	.word	0x00000000


	//----- nvinfo : EIATTR_MIN_STACK_SIZE
	.align		4
.L_7:
        /*0024*/ 	.byte	0x04, 0x12
        /*0026*/ 	.short	(.L_9 - .L_8)
	.align		4
.L_8:
        /*0028*/ 	.word	index@(triton_poi_fused_cat_45)
        /*002c*/ 	.word	0x00000000
.L_9:


//--------------------- .nv.info.triton_poi_fused_cat_45 --------------------------
	.section	.nv.info.triton_poi_fused_cat_45,"",@"SHT_CUDA_INFO"
	.sectionflags	@""
	.align	4


	//----- nvinfo : EIATTR_CUDA_API_VERSION
	.align		4
        /*0000*/ 	.byte	0x04, 0x37
        /*0002*/ 	.short	(.L_11 - .L_10)
.L_10:
        /*0004*/ 	.word	0x0000007c


	//----- nvinfo : EIATTR_KPARAM_INFO
	.align		4
.L_11:
        /*0008*/ 	.byte	0x04, 0x17
        /*000a*/ 	.short	(.L_13 - .L_12)
.L_12:
        /*000c*/ 	.word	0x00000000
        /*0010*/ 	.short	0x0015
        /*0012*/ 	.short	0x00a8
        /*0014*/ 	.byte	0x00, 0xf0, 0x11, 0x00


	//----- nvinfo : EIATTR_KPARAM_INFO
	.align		4
.L_13:
        /*0018*/ 	.byte	0x04, 0x17
        /*001a*/ 	.short	(.L_15 - .L_14)
.L_14:
        /*001c*/ 	.word	0x00000000
        /*0020*/ 	.short	0x0014
        /*0022*/ 	.short	0x00a0
        /*0024*/ 	.byte	0x00, 0xf4, 0x21, 0x00


	//----- nvinfo : EIATTR_KPARAM_INFO
	.align		4
.L_15:
        /*0028*/ 	.byte	0x04, 0x17
        /*002a*/ 	.short	(.L_17 - .L_16)
.L_16:
        /*002c*/ 	.word	0x00000000
        /*0030*/ 	.short	0x0013
        /*0032*/ 	.short	0x0098
        /*0034*/ 	.byte	0x00, 0xf4, 0x21, 0x00


	//----- nvinfo : EIATTR_KPARAM_INFO
	.align		4
.L_17:
        /*0038*/ 	.byte	0x04, 0x17
        /*003a*/ 	.short	(.L_19 - .L_18)
.L_18:
        /*003c*/ 	.word	0x00000000
        /*0040*/ 	.short	0x0012
        /*0042*/ 	.short	0x0090
        /*0044*/ 	.byte	0x00, 0xf4, 0x21, 0x00


	//----- nvinfo : EIATTR_KPARAM_INFO
	.align		4
.L_19:
        /*0048*/ 	.byte	0x04, 0x17
        /*004a*/ 	.short	(.L_21 - .L_20)
.L_20:
        /*004c*/ 	.word	0x00000000
        /*0050*/ 	.short	0x0011
        /*0052*/ 	.short	0x0088
        /*0054*/ 	.byte	0x00, 0xf4, 0x21, 0x00


	//----- nvinfo : EIATTR_KPARAM_INFO
	.align		4
.L_21:
        /*0058*/ 	.byte	0x04, 0x17
        /*005a*/ 	.short	(.L_23 - .L_22)
.L_22:
        /*005c*/ 	.word	0x00000000
        /*0060*/ 	.short	0x0010
        /*0062*/ 	.short	0x0080
        /*0064*/ 	.byte	0x00, 0xf4, 0x21, 0x00


	//----- nvinfo : EIATTR_KPARAM_INFO
	.align		4
.L_23:
        /*0068*/ 	.byte	0x04, 0x17
        /*006a*/ 	.short	(.L_25 - .L_24)
.L_24:
        /*006c*/ 	.word	0x00000000
        /*0070*/ 	.short	0x000f
        /*0072*/ 	.short	0x0078
        /*0074*/ 	.byte	0x00, 0xf4, 0x21, 0x00


	//----- nvinfo : EIATTR_KPARAM_INFO
	.align		4
.L_25:
        /*0078*/ 	.byte	0x04, 0x17
        /*007a*/ 	.short	(.L_27 - .L_26)
.L_26:
        /*007c*/ 	.word	0x00000000
        /*0080*/ 	.short	0x000e
        /*0082*/ 	.short	0x0070
        /*0084*/ 	.byte	0x00, 0xf4, 0x21, 0x00


	//----- nvinfo : EIATTR_KPARAM_INFO
	.align		4
.L_27:
        /*0088*/ 	.byte	0x04, 0x17
        /*008a*/ 	.short	(.L_29 - .L_28)
.L_28:
        /*008c*/ 	.word	0x00000000
        /*0090*/ 	.short	0x000d
        /*0092*/ 	.short	0x0068
        /*0094*/ 	.byte	0x00, 0xf4, 0x21, 0x00


	//----- nvinfo : EIATTR_KPARAM_INFO
	.align		4
.L_29:
        /*0098*/ 	.byte	0x04, 0x17
        /*009a*/ 	.short	(.L_31 - .L_30)
.L_30:
        /*009c*/ 	.word	0x00000000
        /*00a0*/ 	.short	0x000c
        /*00a2*/ 	.short	0x0060
        /*00a4*/ 	.byte	0x00, 0xf4, 0x21, 0x00


	//----- nvinfo : EIATTR_KPARAM_INFO
	.align		4
.L_31:
        /*00a8*/ 	.byte	0x04, 0x17
        /*00aa*/ 	.short	(.L_33 - .L_32)
.L_32:
        /*00ac*/ 	.word	0x00000000
        /*00b0*/ 	.short	0x000b
        /*00b2*/ 	.short	0x0058
        /*00b4*/ 	.byte	0x00, 0xf4, 0x21, 0x00


	//----- nvinfo : EIATTR_KPARAM_INFO
	.align		4
.L_33:
        /*00b8*/ 	.byte	0x04, 0x17
        /*00ba*/ 	.short	(.L_35 - .L_34)
.L_34:
        /*00bc*/ 	.word	0x00000000
        /*00c0*/ 	.short	0x000a
        /*00c2*/ 	.short	0x0050
        /*00c4*/ 	.byte	0x00, 0xf4, 0x21, 0x00


	//----- nvinfo : EIATTR_KPARAM_INFO
	.align		4
.L_35:
        /*00c8*/ 	.byte	0x04, 0x17
        /*00ca*/ 	.short	(.L_37 - .L_36)
.L_36:
        /*00cc*/ 	.word	0x00000000
        /*00d0*/ 	.short	0x0009
        /*00d2*/ 	.short	0x0048
        /*00d4*/ 	.byte	0x00, 0xf4, 0x21, 0x00


	//----- nvinfo : EIATTR_KPARAM_INFO
	.align		4
.L_37:
        /*00d8*/ 	.byte	0x04, 0x17
        /*00da*/ 	.short	(.L_39 - .L_38)
.L_38:
        /*00dc*/ 	.word	0x00000000
        /*00e0*/ 	.short	0x0008
        /*00e2*/ 	.short	0x0040
        /*00e4*/ 	.byte	0x00, 0xf4, 0x21, 0x00


	//----- nvinfo : EIATTR_KPARAM_INFO
	.align		4
.L_39:
        /*00e8*/ 	.byte	0x04, 0x17
        /*00ea*/ 	.short	(.L_41 - .L_40)
.L_40:
        /*00ec*/ 	.word	0x00000000
        /*00f0*/ 	.short	0x0007
        /*00f2*/ 	.short	0x0038
        /*00f4*/ 	.byte	0x00, 0xf4, 0x21, 0x00


	//----- nvinfo : EIATTR_KPARAM_INFO
	.align		4
.L_41:
        /*00f8*/ 	.byte	0x04, 0x17
        /*00fa*/ 	.short	(.L_43 - .L_42)
.L_42:
        /*00fc*/ 	.word	0x00000000
        /*0100*/ 	.short	0x0006
        /*0102*/ 	.short	0x0030
        /*0104*/ 	.byte	0x00, 0xf4, 0x21, 0x00


	//----- nvinfo : EIATTR_KPARAM_INFO
	.align		4
.L_43:
        /*0108*/ 	.byte	0x04, 0x17
        /*010a*/ 	.short	(.L_45 - .L_44)
.L_44:
        /*010c*/ 	.word	0x00000000
        /*0110*/ 	.short	0x0005
        /*0112*/ 	.short	0x0028
        /*0114*/ 	.byte	0x00, 0xf4, 0x21, 0x00


	//----- nvinfo : EIATTR_KPARAM_INFO
	.align		4
.L_45:
        /*0118*/ 	.byte	0x04, 0x17
        /*011a*/ 	.short	(.L_47 - .L_46)
.L_46:
        /*011c*/ 	.word	0x00000000
        /*0120*/ 	.short	0x0004
        /*0122*/ 	.short	0x0020
        /*0124*/ 	.byte	0x00, 0xf4, 0x21, 0x00


	//----- nvinfo : EIATTR_KPARAM_INFO
	.align		4
.L_47:
        /*0128*/ 	.byte	0x04, 0x17
        /*012a*/ 	.short	(.L_49 - .L_48)
.L_48:
        /*012c*/ 	.word	0x00000000
        /*0130*/ 	.short	0x0003
        /*0132*/ 	.short	0x0018
        /*0134*/ 	.byte	0x00, 0xf4, 0x21, 0x00


	//----- nvinfo : EIATTR_KPARAM_INFO
	.align		4
.L_49:
        /*0138*/ 	.byte	0x04, 0x17
        /*013a*/ 	.short	(.L_51 - .L_50)
.L_50:
        /*013c*/ 	.word	0x00000000
        /*0140*/ 	.short	0x0002
        /*0142*/ 	.short	0x0010
        /*0144*/ 	.byte	0x00, 0xf4, 0x21, 0x00


	//----- nvinfo : EIATTR_KPARAM_INFO
	.align		4
.L_51:
        /*0148*/ 	.byte	0x04, 0x17
        /*014a*/ 	.short	(.L_53 - .L_52)
.L_52:
        /*014c*/ 	.word	0x00000000
        /*0150*/ 	.short	0x0001
        /*0152*/ 	.short	0x0008
        /*0154*/ 	.byte	0x00, 0xf4, 0x21, 0x00


	//----- nvinfo : EIATTR_KPARAM_INFO
	.align		4
.L_53:
        /*0158*/ 	.byte	0x04, 0x17
        /*015a*/ 	.short	(.L_55 - .L_54)
.L_54:
        /*015c*/ 	.word	0x00000000
        /*0160*/ 	.short	0x0000
        /*0162*/ 	.short	0x0000
        /*0164*/ 	.byte	0x00, 0xf4, 0x21, 0x00


	//----- nvinfo : EIATTR_SPARSE_MMA_MASK
	.align		4
.L_55:
        /*0168*/ 	.byte	0x03, 0x50
        /*016a*/ 	.short	0x0000


	//----- nvinfo : EIATTR_MAXREG_COUNT
	.align		4
        /*016c*/ 	.byte	0x03, 0x1b
        /*016e*/ 	.short	0x00ff


	//----- nvinfo : EIATTR_EXIT_INSTR_OFFSETS
	.align		4
        /*0170*/ 	.byte	0x04, 0x1c
        /*0172*/ 	.short	(.L_57 - .L_56)


	//   ....[0]....
.L_56:
        /*0174*/ 	.word	0x00001160


	//----- nvinfo : EIATTR_REQNTID
	.align		4
.L_57:
        /*0178*/ 	.byte	0x04, 0x10
        /*017a*/ 	.short	(.L_59 - .L_58)
.L_58:
        /*017c*/ 	.word	0x00000100
        /*0180*/ 	.word	0x00000001
        /*0184*/ 	.word	0x00000001


	//----- nvinfo : EIATTR_CBANK_PARAM_SIZE
	.align		4
.L_59:
        /*0188*/ 	.byte	0x03, 0x19
        /*018a*/ 	.short	0x00ac


	//----- nvinfo : EIATTR_PARAM_CBANK
	.align		4
        /*018c*/ 	.byte	0x04, 0x0a
        /*018e*/ 	.short	(.L_61 - .L_60)
	.align		4
.L_60:
        /*0190*/ 	.word	index@(.nv.constant0.triton_poi_fused_cat_45)
        /*0194*/ 	.short	0x0210
        /*0196*/ 	.short	0x00ac


	//----- nvinfo : EIATTR_SW_WAR
	.align		4
.L_61:
        /*0198*/ 	.byte	0x04, 0x36
        /*019a*/ 	.short	(.L_63 - .L_62)
.L_62:
        /*019c*/ 	.word	0x00000008
.L_63:


//--------------------- .nv.callgraph             --------------------------
	.section	.nv.callgraph,"",@"SHT_CUDA_CALLGRAPH"
	.align	4
	.sectionentsize	8
	.align		4
        /*0000*/ 	.word	0x00000000
	.align		4
        /*0004*/ 	.word	0xffffffff
	.align		4
        /*0008*/ 	.word	0x00000000
	.align		4
        /*000c*/ 	.word	0xfffffffe
	.align		4
        /*0010*/ 	.word	0x00000000
	.align		4
        /*0014*/ 	.word	0xfffffffd
	.align		4
        /*0018*/ 	.word	0x00000000
	.align		4
        /*001c*/ 	.word	0xfffffffc


//--------------------- .nv.constant4             --------------------------
	.section	.nv.constant4,"a",@progbits
	.align	8
	.align		8
.nv.constant4:
        /*0000*/ 	.dword	_$_str
	.align		8
        /*0008*/ 	.dword	_$_str_$_2


//--------------------- .text.triton_poi_fused_cat_45 --------------------------
	.section	.text.triton_poi_fused_cat_45,"ax",@progbits
	.align	128
        .global         triton_poi_fused_cat_45
        .type           triton_poi_fused_cat_45,@function
        .size           triton_poi_fused_cat_45,(.L_x_1 - triton_poi_fused_cat_45)
        .other          triton_poi_fused_cat_45,@"STO_CUDA_ENTRY STV_DEFAULT"
triton_poi_fused_cat_45:
.text.triton_poi_fused_cat_45:
[----:B------:R-:W-:Y:S01]  /*0000*/  LDC R1, c[0x0][0x28] ;  /* 0x00000a00ff017b82 */ /* 0x000fe20000000800 */
[----:B------:R-:W1:Y:S01]  /*0010*/  S2R R0, SR_TID.X ;  /* 0x0000000000007919 */ /* 0x000e620000002100 */
[----:B------:R-:W-:Y:S01]  /*0020*/  CS2R R14, SRZ ;  /* 0x00000000000e7805 */ /* 0x000fe2000001ff00 */
[----:B------:R-:W-:-:S05]  /*0030*/  ULDC.64 UR4, c[0x0][0x208] ;  /* 0x0000820000047ab9 */ /* 0x000fca0000000a00 */
[----:B------:R-:W2:Y:S01]  /*0040*/  LDC.64 R6, c[0x0][0x248] ;  /* 0x00009200ff067b82 */ /* 0x000ea20000000a00 */
[----:B------:R-:W3:Y:S01]  /*0050*/  S2R R3, SR_CTAID.X ;  /* 0x0000000000037919 */ /* 0x000ee20000002500 */
[----:B------:R-:W-:Y:S01]  /*0060*/  CS2R R34, SRZ ;  /* 0x0000000000227805 */ /* 0x000fe2000001ff00 */
[----:B------:R-:W-:Y:S01]  /*0070*/  ULDC.64 UR6, c[0x0][0x260] ;  /* 0x0000980000067ab9 */ /* 0x000fe20000000a00 */
[----:B------:R-:W-:-:S04]  /*0080*/  ULDC.64 UR8, c[0x0][0x288] ;  /* 0x0000a20000087ab9 */ /* 0x000fc80000000a00 */
[----:B------:R-:W4:Y:S08]  /*0090*/  LDC.64 R8, c[0x0][0x270] ;  /* 0x00009c00ff087b82 */ /* 0x000f300000000a00 */
[----:B------:R-:W5:Y:S08]  /*00a0*/  LDC.64 R10, c[0x0][0x298] ;  /* 0x0000a600ff0a7b82 */ /* 0x000f700000000a00 */
[----:B------:R-:W2:Y:S01]  /*00b0*/  LDC.64 R40, c[0x0][0x218] ;  /* 0x00008600ff287b82 */ /* 0x000ea20000000a00 */
[----:B-1----:R-:W-:-:S07]  /*00c0*/  IMAD.SHL.U32 R0, R0, 0x2, RZ ;  /* 0x0000000200007824 */ /* 0x002fce00078e00ff */
[----:B------:R-:W1:Y:S01]  /*00d0*/  LDC.64 R36, c[0x0][0x228] ;  /* 0x00008a00ff247b82 */ /* 0x000e620000000a00 */
[----:B------:R-:W-:-:S05]  /*00e0*/  LOP3.LUT R0, R0, 0x1fe, RZ, 0xc0, !PT ;  /* 0x000001fe00007812 */ /* 0x000fca00078ec0ff */
[----:B---3--:R-:W-:Y:S02]  /*00f0*/  IMAD R0, R3, 0x200, R0 ;  /* 0x0000020003007824 */ /* 0x008fe400078e0200 */
[----:B------:R-:W3:Y:S03]  /*0100*/  LDC.64 R20, c[0x0][0x250] ;  /* 0x00009400ff147b82 */ /* 0x000ee60000000a00 */
[----:B------:R-:W-:-:S05]  /*0110*/  SHF.R.S32.HI R5, RZ, 0x1f, R0 ;  /* 0x0000001fff057819 */ /* 0x000fca0000011400 */
[----:B------:R-:W1:Y:S01]  /*0120*/  LDC.64 R2, c[0x0][0x220] ;  /* 0x00008800ff027b82 */ /* 0x000e620000000a00 */
[----:B------:R-:W-:-:S04]  /*0130*/  LEA.HI R12, R5, R0, RZ, 0x9 ;  /* 0x00000000050c7211 */ /* 0x000fc800078f48ff */
[----:B------:R-:W-:Y:S02]  /*0140*/  LOP3.LUT R39, R12, 0xfffffe00, RZ, 0xc0, !PT ;  /* 0xfffffe000c277812 */ /* 0x000fe400078ec0ff */
[----:B------:R-:W-:Y:S01]  /*0150*/  CS2R R22, SRZ ;  /* 0x0000000000167805 */ /* 0x000fe2000001ff00 */
[----:B------:R-:W2:Y:S02]  /*0160*/  LDC.64 R24, c[0x0][0x230] ;  /* 0x00008c00ff187b82 */ /* 0x000ea40000000a00 */
[----:B------:R-:W-:-:S05]  /*0170*/  IMAD.IADD R39, R0, 0x1, -R39 ;  /* 0x0000000100277824 */ /* 0x000fca00078e0a27 */
[C---:B------:R-:W-:Y:S01]  /*0180*/  ISETP.GE.AND P0, PT, R39.reuse, 0x40, PT ;  /* 0x000000402700780c */ /* 0x040fe20003f06270 */
[----:B01----:R-:W-:-:S12]  /*0190*/  IMAD.WIDE R2, R39, 0x4, R2 ;  /* 0x0000000427027825 */ /* 0x003fd800078e0202 */
[----:B------:R0:W3:Y:S01]  /*01a0*/  @!P0 LDG.E.EL.64 R14, desc[UR4][R2.64] ;  /* 0x00000004020e8981 */ /* 0x0000e2000c2e1b00 */
[C---:B------:R-:W-:Y:S02]  /*01b0*/  VIADD R4, R39.reuse, 0xffffffc0 ;  /* 0xffffffc027047836 */ /* 0x040fe40000000000 */
[----:B--2---:R-:W-:-:S03]  /*01c0*/  IMAD.WIDE R6, R39, 0x4, R6 ;  /* 0x0000000427067825 */ /* 0x004fc600078e0206 */
[----:B------:R-:W-:Y:S01]  /*01d0*/  ISETP.GE.U32.AND P1, PT, R4, 0xe0, PT ;  /* 0x000000e00400780c */ /* 0x000fe20003f26070 */
[----:B------:R-:W-:-:S12]  /*01e0*/  VIADD R4, R39, 0xfffffee0 ;  /* 0xfffffee027047836 */ /* 0x000fd80000000000 */
[----:B------:R1:W2:Y:S01]  /*01f0*/  @!P1 LDG.E.EL.64 R34, desc[UR4][R6.64+-0x100] ;  /* 0xffff000406229981 */ /* 0x0002a2000c2e1b00 */
[----:B------:R-:W-:Y:S02]  /*0200*/  ISETP.GE.U32.AND P3, PT, R4, 0x40, PT ;  /* 0x000000400400780c */ /* 0x000fe40003f66070 */
[----:B------:R-:W-:Y:S01]  /*0210*/  CS2R R4, SRZ ;  /* 0x0000000000047805 */ /* 0x000fe2000001ff00 */
[C---:B----4-:R-:W-:Y:S01]  /*0220*/  IMAD.WIDE R8, R39.reuse, 0x4, R8 ;  /* 0x0000000427087825 */ /* 0x050fe200078e0208 */
[C---:B------:R-:W-:Y:S02]  /*0230*/  ISETP.GT.AND P2, PT, R39.reuse, 0x15f, PT ;  /* 0x0000015f2700780c */ /* 0x040fe40003f44270 */
[----:B0-----:R-:W-:Y:S01]  /*0240*/  CS2R R2, SRZ ;  /* 0x0000000000027805 */ /* 0x001fe2000001ff00 */
[----:B-----5:R-:W-:Y:S01]  /*0250*/  IMAD.WIDE R10, R39, 0x4, R10 ;  /* 0x00000004270a7825 */ /* 0x020fe200078e020a */
[----:B------:R-:W-:Y:S01]  /*0260*/  SHF.R.S32.HI R12, RZ, 0x9, R12 ;  /* 0x00000009ff0c7819 */ /* 0x000fe2000001140c */
[----:B-1----:R-:W0:Y:S04]  /*0270*/  LDC.64 R6, c[0x0][0x210] ;  /* 0x00008400ff067b82 */ /* 0x002e280000000a00 */
[----:B------:R1:W4:Y:S04]  /*0280*/  @!P3 LDG.E.EL.64 R4, desc[UR4][R8.64+-0x480] ;  /* 0xfffb80040804b981 */ /* 0x000328000c2e1b00 */
[----:B------:R5:W4:Y:S01]  /*0290*/  @P2 LDG.E.EL.64 R2, desc[UR4][R10.64+-0x580] ;  /* 0xfffa80040a022981 */ /* 0x000b22000c2e1b00 */
[----:B------:R-:W-:-:S02]  /*02a0*/  IMAD.SHL.U32 R16, R12, 0x40, RZ ;  /* 0x000000400c107824 */ /* 0x000fc400078e00ff */
[C---:B------:R-:W-:Y:S02]  /*02b0*/  IMAD R18, R12.reuse, 0xe0, RZ ;  /* 0x000000e00c127824 */ /* 0x040fe400078e02ff */
[----:B------:R-:W-:Y:S01]  /*02c0*/  IMAD R12, R12, 0xa0, RZ ;  /* 0x000000a00c0c7824 */ /* 0x000fe200078e02ff */
[----:B-1----:R-:W-:Y:S01]  /*02d0*/  SHF.R.S32.HI R9, RZ, 0x1f, R39 ;  /* 0x0000001fff097819 */ /* 0x002fe20000011427 */
[----:B------:R-:W-:Y:S01]  /*02e0*/  IMAD.IADD R45, R39, 0x1, R16 ;  /* 0x00000001272d7824 */ /* 0x000fe200078e0210 */
[----:B------:R-:W-:Y:S02]  /*02f0*/  IADD3 R17, P6, R39, R16, RZ ;  /* 0x0000001027117210 */ /* 0x000fe40007fde0ff */
[----:B------:R-:W-:Y:S02]  /*0300*/  IADD3 R19, P5, R39, R18, RZ ;  /* 0x0000001227137210 */ /* 0x000fe40007fbe0ff */
[----:B------:R-:W-:Y:S02]  /*0310*/  IADD3 R13, P4, R39, R12, RZ ;  /* 0x0000000c270d7210 */ /* 0x000fe40007f9e0ff */
[----:B-----5:R-:W-:-:S02]  /*0320*/  LEA.HI.X.SX32 R10, R16, R9, 0x1, P6 ;  /* 0x00000009100a7211 */ /* 0x020fc400030f0eff */
[----:B------:R-:W-:Y:S01]  /*0330*/  LEA R8, P6, R17, UR6, 0x2 ;  /* 0x0000000611087c11 */ /* 0x000fe2000f8c10ff */
[----:B0-----:R-:W-:Y:S01]  /*0340*/  IMAD.WIDE R44, R45, 0x4, R6 ;  /* 0x000000042d2c7825 */ /* 0x001fe200078e0206 */
[-C--:B------:R-:W-:Y:S01]  /*0350*/  LEA.HI.X.SX32 R18, R18, R9.reuse, 0x1, P5 ;  /* 0x0000000912127211 */ /* 0x080fe200028f0eff */
[----:B------:R-:W0:Y:S01]  /*0360*/  LDC.64 R6, c[0x0][0x240] ;  /* 0x00009000ff067b82 */ /* 0x000e220000000a00 */
[----:B------:R-:W-:Y:S02]  /*0370*/  LEA.HI.X.SX32 R12, R12, R9, 0x1, P4 ;  /* 0x000000090c0c7211 */ /* 0x000fe400020f0eff */
[----:B------:R-:W-:Y:S01]  /*0380*/  LEA.HI.X R9, R17, UR7, R10, 0x2, P6 ;  /* 0x0000000711097c11 */ /* 0x000fe2000b0f140a */
[----:B------:R-:W-:Y:S01]  /*0390*/  ULDC.64 UR6, c[0x0][0x238] ;  /* 0x00008e0000067ab9 */ /* 0x000fe20000000a00 */
[----:B------:R-:W-:Y:S02]  /*03a0*/  LEA R42, P5, R13, UR8, 0x2 ;  /* 0x000000080d2a7c11 */ /* 0x000fe4000f8a10ff */
[----:B------:R-:W-:-:S02]  /*03b0*/  LEA R30, P4, R19, UR6, 0x2 ;  /* 0x00000006131e7c11 */ /* 0x000fc4000f8810ff */
[----:B------:R-:W-:Y:S02]  /*03c0*/  CS2R R16, SRZ ;  /* 0x0000000000107805 */ /* 0x000fe4000001ff00 */
[----:B------:R-:W-:Y:S02]  /*03d0*/  LEA.HI.X R43, R13, UR9, R12, 0x2, P5 ;  /* 0x000000090d2b7c11 */ /* 0x000fe4000a8f140c */
[----:B------:R-:W-:Y:S02]  /*03e0*/  CS2R R26, SRZ ;  /* 0x00000000001a7805 */ /* 0x000fe4000001ff00 */
[----:B------:R-:W-:Y:S01]  /*03f0*/  LEA.HI.X R31, R19, UR7, R18, 0x2, P4 ;  /* 0x00000007131f7c11 */ /* 0x000fe2000a0f1412 */
[----:B------:R1:W5:Y:S01]  /*0400*/  @!P3 LDG.E.EL.64 R22, desc[UR4][R8.64+-0x480] ;  /* 0xfffb80040816b981 */ /* 0x000362000c2e1b00 */
[----:B------:R-:W3:Y:S01]  /*0410*/  LDC.64 R18, c[0x0][0x258] ;  /* 0x00009600ff127b82 */ /* 0x000ee20000000a00 */
[----:B------:R-:W-:Y:S01]  /*0420*/  IMAD.WIDE R36, R39, 0x4, R36 ;  /* 0x0000000427247825 */ /* 0x000fe200078e0224 */
[----:B------:R-:W-:Y:S01]  /*0430*/  CS2R R10, SRZ ;  /* 0x00000000000a7805 */ /* 0x000fe2000001ff00 */
[----:B------:R1:W5:Y:S01]  /*0440*/  @P2 LDG.E.EL.64 R16, desc[UR4][R42.64+-0x580] ;  /* 0xfffa80042a102981 */ /* 0x000362000c2e1b00 */
[----:B------:R-:W-:-:S04]  /*0450*/  CS2R R32, SRZ ;  /* 0x0000000000207805 */ /* 0x000fc8000001ff00 */
[----:B------:R-:W3:Y:S01]  /*0460*/  LDC.64 R12, c[0x0][0x268] ;  /* 0x00009a00ff0c7b82 */ /* 0x000ee20000000a00 */
[----:B-1----:R-:W-:Y:S01]  /*0470*/  CS2R R8, SRZ ;  /* 0x0000000000087805 */ /* 0x002fe2000001ff00 */
[----:B------:R0:W5:Y:S01]  /*0480*/  @!P0 LDG.E.EL.64 R10, desc[UR4][R44.64] ;  /* 0x000000042c0a8981 */ /* 0x000162000c2e1b00 */
[----:B------:R-:W-:-:S03]  /*0490*/  IMAD.WIDE R42, R39, 0x4, R40 ;  /* 0x00000004272a7825 */ /* 0x000fc600078e0228 */
[----:B------:R-:W5:Y:S02]  /*04a0*/  @!P1 LDG.E.EL.64 R32, desc[UR4][R30.64+-0x100] ;  /* 0xffff00041e209981 */ /* 0x000f64000c2e1b00 */
[----:B------:R-:W1:Y:S02]  /*04b0*/  LDC.64 R40, c[0x0][0x278] ;  /* 0x00009e00ff287b82 */ /* 0x000e640000000a00 */
[----:B------:R3:W5:Y:S04]  /*04c0*/  @!P0 LDG.E.EL.64 R26, desc[UR4][R42.64] ;  /* 0x000000042a1a8981 */ /* 0x000768000c2e1b00 */
[----:B------:R3:W5:Y:S01]  /*04d0*/  @!P0 LDG.E.EL.64 R8, desc[UR4][R36.64] ;  /* 0x0000000424088981 */ /* 0x000762000c2e1b00 */
[----:B0-----:R-:W-:-:S04]  /*04e0*/  IMAD.WIDE R44, R39, 0x4, R6 ;  /* 0x00000004272c7825 */ /* 0x001fc800078e0206 */
[----:B---3--:R-:W-:Y:S01]  /*04f0*/  IMAD.WIDE R42, R39, 0x4, R20 ;  /* 0x00000004272a7825 */ /* 0x008fe200078e0214 */
[----:B------:R-:W-:-:S03]  /*0500*/  CS2R R20, SRZ ;  /* 0x0000000000147805 */ /* 0x000fc6000001ff00 */
[C---:B------:R-:W-:Y:S01]  /*0510*/  IMAD.WIDE R36, R39.reuse, 0x4, R18 ;  /* 0x0000000427247825 */ /* 0x040fe200078e0212 */
[----:B------:R-:W-:Y:S01]  /*0520*/  CS2R R6, SRZ ;  /* 0x0000000000067805 */ /* 0x000fe2000001ff00 */
[----:B------:R-:W0:Y:S03]  /*0530*/  LDC.64 R18, c[0x0][0x280] ;  /* 0x0000a000ff127b82 */ /* 0x000e260000000a00 */
[----:B------:R3:W5:Y:S04]  /*0540*/  @!P1 LDG.E.EL.64 R20, desc[UR4][R36.64+-0x100] ;  /* 0xffff000424149981 */ /* 0x000768000c2e1b00 */
[----:B------:R1:W5:Y:S01]  /*0550*/  @!P1 LDG.E.EL.64 R6, desc[UR4][R42.64+-0x100] ;  /* 0xffff00042a069981 */ /* 0x000362000c2e1b00 */
[----:B---3--:R-:W3:Y:S01]  /*0560*/  LDC.64 R36, c[0x0][0x290] ;  /* 0x0000a400ff247b82 */ /* 0x008ee20000000a00 */
[----:B-1----:R-:W-:Y:S01]  /*0570*/  IMAD.WIDE R42, R39, 0x4, R40 ;  /* 0x00000004272a7825 */ /* 0x002fe200078e0228 */
[----:B------:R-:W-:-:S02]  /*0580*/  CS2R R30, SRZ ;  /* 0x00000000001e7805 */ /* 0x000fc4000001ff00 */
[----:B------:R-:W-:Y:S01]  /*0590*/  CS2R R28, SRZ ;  /* 0x00000000001c7805 */ /* 0x000fe2000001ff00 */
[----:B------:R-:W-:-:S03]  /*05a0*/  IMAD.WIDE R24, R39, 0x4, R24 ;  /* 0x0000000427187825 */ /* 0x000fc600078e0218 */
[----:B------:R1:W5:Y:S04]  /*05b0*/  @!P1 LDG.E.EL.64 R30, desc[UR4][R44.64+-0x100] ;  /* 0xffff00042c1e9981 */ /* 0x000368000c2e1b00 */
[----:B------:R1:W5:Y:S02]  /*05c0*/  @!P0 LDG.E.EL.64 R28, desc[UR4][R24.64] ;  /* 0x00000004181c8981 */ /* 0x000364000c2e1b00 */
[----:B-1----:R-:W-:Y:S01]  /*05d0*/  IMAD.WIDE R44, R39, 0x4, R12 ;  /* 0x00000004272c7825 */ /* 0x002fe200078e020c */
[----:B------:R-:W-:Y:S02]  /*05e0*/  CS2R R12, SRZ ;  /* 0x00000000000c7805 */ /* 0x000fe4000001ff00 */
[----:B------:R-:W-:-:S04]  /*05f0*/  CS2R R24, SRZ ;  /* 0x0000000000187805 */ /* 0x000fc8000001ff00 */
[----:B------:R0:W5:Y:S04]  /*0600*/  @!P3 LDG.E.EL.64 R12, desc[UR4][R42.64+-0x480] ;  /* 0xfffb80042a0cb981 */ /* 0x000168000c2e1b00 */
[----:B------:R3:W5:Y:S01]  /*0610*/  @!P3 LDG.E.EL.64 R24, desc[UR4][R44.64+-0x480] ;  /* 0xfffb80042c18b981 */ /* 0x000762000c2e1b00 */
[----:B0-----:R-:W-:-:S04]  /*0620*/  IMAD.WIDE R42, R39, 0x4, R18 ;  /* 0x00000004272a7825 */ /* 0x001fc800078e0212 */
[----:B---3--:R-:W-:-:S04]  /*0630*/  IMAD.WIDE R44, R39, 0x4, R36 ;  /* 0x00000004272c7825 */ /* 0x008fc800078e0224 */
[----:B------:R-:W-:Y:S01]  /*0640*/  IMAD.MOV.U32 R36, RZ, RZ, 0x3e800000 ;  /* 0x3e800000ff247424 */ /* 0x000fe200078e00ff */
[----:B------:R-:W-:-:S05]  /*0650*/  SEL R14, R14, RZ, !P0 ;  /* 0x000000ff0e0e7207 */ /* 0x000fca0004000000 */
[----:B------:R-:W-:Y:S01]  /*0660*/  FADD R38, R14, 9.9999997473787516356e-06 ;  /* 0x3727c5ac0e267421 */ /* 0x000fe20000000000 */
[----:B------:R-:W-:-:S05]  /*0670*/  SEL R15, R15, RZ, !P0 ;  /* 0x000000ff0f0f7207 */ /* 0x000fca0004000000 */
[----:B------:R-:W0:Y:S01]  /*0680*/  MUFU.SQRT R38, R38 ;  /* 0x0000002600267308 */ /* 0x000e220000002000 */
[----:B------:R-:W-:-:S07]  /*0690*/  FADD R40, R15, 9.9999997473787516356e-06 ;  /* 0x3727c5ac0f287421 */ /* 0x000fce0000000000 */
[----:B------:R-:W1:Y:S01]  /*06a0*/  MUFU.SQRT R40, R40 ;  /* 0x0000002800287308 */ /* 0x000e620000002000 */
[----:B--2---:R-:W-:Y:S02]  /*06b0*/  SEL R34, R34, RZ, !P1 ;  /* 0x000000ff22227207 */ /* 0x004fe40004800000 */
[----:B0-----:R-:W-:Y:S02]  /*06c0*/  FSETP.GT.AND P5, PT, R38, 8.50705917302346158658e+37, PT ;  /* 0x7e8000002600780b */ /* 0x001fe40003fa4000 */
[----:B------:R-:W-:Y:S01]  /*06d0*/  CS2R R14, SRZ ;  /* 0x00000000000e7805 */ /* 0x000fe2000001ff00 */
[----:B------:R-:W-:Y:S01]  /*06e0*/  FADD R34, R34, 9.9999997473787516356e-06 ;  /* 0x3727c5ac22227421 */ /* 0x000fe20000000000 */
[----:B------:R-:W-:-:S04]  /*06f0*/  FSETP.GEU.AND P4, PT, R38, 1.175494350822287508e-38, PT ;  /* 0x008000002600780b */ /* 0x000fc80003f8e000 */
[----:B------:R0:W2:Y:S01]  /*0700*/  @!P3 LDG.E.EL.64 R14, desc[UR4][R42.64+-0x480] ;  /* 0xfffb80042a0eb981 */ /* 0x0000a2000c2e1b00 */
[----:B-1----:R-:W-:Y:S01]  /*0710*/  FSETP.GT.AND P6, PT, R40, 8.50705917302346158658e+37, PT ;  /* 0x7e8000002800780b */ /* 0x002fe20003fc4000 */
[----:B------:R-:W1:Y:S03]  /*0720*/  MUFU.SQRT R34, R34 ;  /* 0x0000002200227308 */ /* 0x000e660000002000 */
[----:B------:R-:W-:Y:S01]  /*0730*/  @P5 FMUL R38, R38, 0.25 ;  /* 0x3e80000026265820 */ /* 0x000fe20000400000 */
[----:B0-----:R-:W-:Y:S02]  /*0740*/  FSEL R43, R36, 1, P5 ;  /* 0x3f800000242b7808 */ /* 0x001fe40002800000 */
[----:B------:R-:W-:Y:S02]  /*0750*/  FSETP.GEU.AND P5, PT, R40, 1.175494350822287508e-38, PT ;  /* 0x008000002800780b */ /* 0x000fe40003fae000 */
[----:B------:R-:W-:-:S04]  /*0760*/  SEL R35, R35, RZ, !P1 ;  /* 0x000000ff23237207 */ /* 0x000fc80004800000 */
[----:B------:R-:W-:Y:S01]  /*0770*/  @P6 FMUL R40, R40, 0.25 ;  /* 0x3e80000028286820 */ /* 0x000fe20000400000 */
[----:B------:R-:W-:Y:S01]  /*0780*/  FADD R35, R35, 9.9999997473787516356e-06 ;  /* 0x3727c5ac23237421 */ /* 0x000fe20000000000 */
[----:B------:R-:W-:Y:S01]  /*0790*/  FSEL R37, R36, 1, P6 ;  /* 0x3f80000024257808 */ /* 0x000fe20003000000 */
[----:B------:R-:W-:Y:S01]  /*07a0*/  @!P4 FMUL R38, R38, 16777216 ;  /* 0x4b8000002626c820 */ /* 0x000fe20000400000 */
[----:B------:R-:W-:-:S03]  /*07b0*/  @!P4 FMUL R43, R43, 16777216 ;  /* 0x4b8000002b2bc820 */ /* 0x000fc60000400000 */
[----:B------:R-:W-:Y:S01]  /*07c0*/  @!P5 FMUL R40, R40, 16777216 ;  /* 0x4b8000002828d820 */ /* 0x000fe20000400000 */
[----:B------:R-:W0:Y:S01]  /*07d0*/  MUFU.SQRT R35, R35 ;  /* 0x0000002300237308 */ /* 0x000e220000002000 */
[----:B-1----:R-:W-:Y:S02]  /*07e0*/  FSETP.GT.AND P4, PT, R34, 8.50705917302346158658e+37, PT ;  /* 0x7e8000002200780b */ /* 0x002fe40003f84000 */
[----:B----4-:R-:W-:Y:S01]  /*07f0*/  SEL R4, R4, RZ, !P3 ;  /* 0x000000ff04047207 */ /* 0x010fe20005800000 */
[----:B------:R-:W-:-:S04]  /*0800*/  @!P5 FMUL R37, R37, 16777216 ;  /* 0x4b8000002525d820 */ /* 0x000fc80000400000 */
[----:B------:R-:W1:Y:S01]  /*0810*/  MUFU.RCP R42, R40 ;  /* 0x00000028002a7308 */ /* 0x000e620000001000 */
[----:B------:R-:W-:Y:S01]  /*0820*/  FSETP.GEU.AND P5, PT, R34, 1.175494350822287508e-38, PT ;  /* 0x008000002200780b */ /* 0x000fe20003fae000 */
[----:B------:R-:W-:Y:S01]  /*0830*/  FADD R4, R4, 9.9999997473787516356e-06 ;  /* 0x3727c5ac04047421 */ /* 0x000fe20000000000 */
[----:B------:R-:W-:-:S03]  /*0840*/  SEL R5, R5, RZ, !P3 ;  /* 0x000000ff05057207 */ /* 0x000fc60005800000 */
[----:B------:R-:W-:Y:S01]  /*0850*/  @P4 FMUL R34, R34, 0.25 ;  /* 0x3e80000022224820 */ /* 0x000fe20000400000 */
[C---:B0-----:R-:W-:Y:S01]  /*0860*/  FSETP.GT.AND P6, PT, R35.reuse, 8.50705917302346158658e+37, PT ;  /* 0x7e8000002300780b */ /* 0x041fe20003fc4000 */
[----:B------:R-:W0:Y:S01]  /*0870*/  MUFU.SQRT R4, R4 ;  /* 0x0000000400047308 */ /* 0x000e220000002000 */
[----:B------:R-:W-:Y:S02]  /*0880*/  FSEL R41, R36, 1, P4 ;  /* 0x3f80000024297808 */ /* 0x000fe40002000000 */
[----:B------:R-:W-:Y:S01]  /*0890*/  FSETP.GEU.AND P4, PT, R35, 1.175494350822287508e-38, PT ;  /* 0x008000002300780b */ /* 0x000fe20003f8e000 */
[----:B-1----:R-:W-:Y:S01]  /*08a0*/  FMUL R42, R42, R37 ;  /* 0x000000252a2a7220 */ /* 0x002fe20000400000 */
[----:B------:R-:W-:Y:S01]  /*08b0*/  FADD R37, R5, 9.9999997473787516356e-06 ;  /* 0x3727c5ac05257421 */ /* 0x000fe20000000000 */
[----:B------:R-:W-:Y:S01]  /*08c0*/  @!P5 FMUL R34, R34, 16777216 ;  /* 0x4b8000002222d820 */ /* 0x000fe20000400000 */
[----:B------:R-:W-:-:S04]  /*08d0*/  @!P5 FMUL R41, R41, 16777216 ;  /* 0x4b8000002929d820 */ /* 0x000fc80000400000 */
[----:B------:R-:W1:Y:S01]  /*08e0*/  MUFU.SQRT R37, R37 ;  /* 0x0000002500257308 */ /* 0x000e620000002000 */
[----:B------:R-:W-:Y:S01]  /*08f0*/  @P6 FMUL R35, R35, 0.25 ;  /* 0x3e80000023236820 */ /* 0x000fe20000400000 */
[----:B0-----:R-:W-:-:S06]  /*0900*/  FSETP.GT.AND P5, PT, R4, 8.50705917302346158658e+37, PT ;  /* 0x7e8000000400780b */ /* 0x001fcc0003fa4000 */
[----:B------:R-:W0:Y:S01]  /*0910*/  MUFU.RCP R34, R34 ;  /* 0x0000002200227308 */ /* 0x000e220000001000 */
[----:B------:R-:W-:Y:S01]  /*0920*/  @!P4 FMUL R35, R35, 16777216 ;  /* 0x4b8000002323c820 */ /* 0x000fe20000400000 */
[----:B------:R-:W-:Y:S02]  /*0930*/  FSEL R5, R36, 1, P6 ;  /* 0x3f80000024057808 */ /* 0x000fe40003000000 */
[----:B------:R-:W-:Y:S02]  /*0940*/  FSETP.GEU.AND P6, PT, R4, 1.175494350822287508e-38, PT ;  /* 0x008000000400780b */ /* 0x000fe40003fce000 */
[----:B------:R-:W-:Y:S02]  /*0950*/  SEL R2, R2, RZ, P2 ;  /* 0x000000ff02027207 */ /* 0x000fe40001000000 */
[----:B------:R-:W3:Y:S01]  /*0960*/  MUFU.RCP R40, R35 ;  /* 0x0000002300287308 */ /* 0x000ee20000001000 */
[----:B------:R-:W-:Y:S01]  /*0970*/  @!P4 FMUL R5, R5, 16777216 ;  /* 0x4b8000000505c820 */ /* 0x000fe20000400000 */
[----:B-1----:R-:W-:Y:S01]  /*0980*/  FSETP.GT.AND P4, PT, R37, 8.50705917302346158658e+37, PT ;  /* 0x7e8000002500780b */ /* 0x002fe20003f84000 */
[----:B------:R-:W-:Y:S01]  /*0990*/  @P5 FMUL R4, R4, 0.25 ;  /* 0x3e80000004045820 */ /* 0x000fe20000400000 */
[----:B0-----:R-:W-:Y:S01]  /*09a0*/  FMUL R41, R34, R41 ;  /* 0x0000002922297220 */ /* 0x001fe20000400000 */
[----:B------:R-:W-:Y:S01]  /*09b0*/  FADD R34, R2, 9.9999997473787516356e-06 ;  /* 0x3727c5ac02227421 */ /* 0x000fe20000000000 */
[----:B------:R-:W-:-:S02]  /*09c0*/  FSEL R2, R36, 1, P5 ;  /* 0x3f80000024027808 */ /* 0x000fc40002800000 */
[----:B------:R-:W0:Y:S01]  /*09d0*/  MUFU.RCP R38, R38 ;  /* 0x0000002600267308 */ /* 0x000e220000001000 */
[----:B------:R-:W-:Y:S01]  /*09e0*/  FSETP.GEU.AND P5, PT, R37, 1.175494350822287508e-38, PT ;  /* 0x008000002500780b */ /* 0x000fe20003fae000 */
[----:B------:R-:W-:Y:S01]  /*09f0*/  @!P6 FMUL R4, R4, 16777216 ;  /* 0x4b8000000404e820 */ /* 0x000fe20000400000 */
[----:B------:R-:W-:Y:S01]  /*0a00*/  SEL R3, R3, RZ, P2 ;  /* 0x000000ff03037207 */ /* 0x000fe20001000000 */
[----:B---3--:R-:W-:-:S03]  /*0a10*/  FMUL R40, R40, R5 ;  /* 0x0000000528287220 */ /* 0x008fc60000400000 */
[----:B------:R-:W-:Y:S01]  /*0a20*/  @P4 FMUL R37, R37, 0.25 ;  /* 0x3e80000025254820 */ /* 0x000fe20000400000 */
[----:B------:R-:W1:Y:S01]  /*0a30*/  MUFU.SQRT R35, R34 ;  /* 0x0000002200237308 */ /* 0x000e620000002000 */
[----:B------:R-:W-:-:S07]  /*0a40*/  FADD R3, R3, 9.9999997473787516356e-06 ;  /* 0x3727c5ac03037421 */ /* 0x000fce0000000000 */
[----:B------:R-:W3:Y:S01]  /*0a50*/  MUFU.RCP R5, R4 ;  /* 0x0000000400057308 */ /* 0x000ee20000001000 */
[----:B------:R-:W-:Y:S01]  /*0a60*/  @!P5 FMUL R37, R37, 16777216 ;  /* 0x4b8000002525d820 */ /* 0x000fe20000400000 */
[----:B0-----:R-:W-:Y:S01]  /*0a70*/  FMUL R43, R38, R43 ;  /* 0x0000002b262b7220 */ /* 0x001fe20000400000 */
[----:B------:R-:W-:-:S05]  /*0a80*/  @!P6 FMUL R2, R2, 16777216 ;  /* 0x4b8000000202e820 */ /* 0x000fca0000400000 */
[----:B------:R-:W0:Y:S01]  /*0a90*/  MUFU.SQRT R38, R3 ;  /* 0x0000000300267308 */ /* 0x000e220000002000 */
[----:B-1----:R-:W-:-:S07]  /*0aa0*/  FSETP.GT.AND P6, PT, R35, 8.50705917302346158658e+37, PT ;  /* 0x7e8000002300780b */ /* 0x002fce0003fc4000 */
[----:B------:R-:W1:Y:S01]  /*0ab0*/  MUFU.RCP R37, R37 ;  /* 0x0000002500257308 */ /* 0x000e620000001000 */
[----:B---3--:R-:W-:Y:S01]  /*0ac0*/  FMUL R5, R5, R2 ;  /* 0x0000000205057220 */ /* 0x008fe20000400000 */
[----:B------:R-:W-:-:S05]  /*0ad0*/  FSEL R2, R36, 1, P4 ;  /* 0x3f80000024027808 */ /* 0x000fca0002000000 */
[----:B------:R-:W-:Y:S01]  /*0ae0*/  @!P5 FMUL R2, R2, 16777216 ;  /* 0x4b8000000202d820 */ /* 0x000fe20000400000 */
[----:B0-----:R-:W-:Y:S02]  /*0af0*/  FSETP.GT.AND P5, PT, R38, 8.50705917302346158658e+37, PT ;  /* 0x7e8000002600780b */ /* 0x001fe40003fa4000 */
[C---:B------:R-:W-:Y:S01]  /*0b00*/  FSETP.GEU.AND P4, PT, R35.reuse, 1.175494350822287508e-38, PT ;  /* 0x008000002300780b */ /* 0x040fe20003f8e000 */
[----:B------:R-:W-:Y:S01]  /*0b10*/  @P6 FMUL R35, R35, 0.25 ;  /* 0x3e80000023236820 */ /* 0x000fe20000400000 */
[----:B-1----:R-:W-:Y:S01]  /*0b20*/  FMUL R4, R37, R2 ;  /* 0x0000000225047220 */ /* 0x002fe20000400000 */
[----:B------:R-:W-:Y:S02]  /*0b30*/  FSEL R2, R36, 1, P6 ;  /* 0x3f80000024027808 */ /* 0x000fe40003000000 */
[----:B------:R-:W-:-:S06]  /*0b40*/  FSETP.GEU.AND P6, PT, R38, 1.175494350822287508e-38, PT ;  /* 0x008000002600780b */ /* 0x000fcc0003fce000 */
[----:B------:R-:W-:Y:S02]  /*0b50*/  @P5 FMUL R38, R38, 0.25 ;  /* 0x3e80000026265820 */ /* 0x000fe40000400000 */
[----:B------:R-:W-:-:S05]  /*0b60*/  @!P4 FMUL R35, R35, 16777216 ;  /* 0x4b8000002323c820 */ /* 0x000fca0000400000 */
[----:B------:R-:W-:Y:S01]  /*0b70*/  @!P6 FMUL R38, R38, 16777216 ;  /* 0x4b8000002626e820 */ /* 0x000fe20000400000 */
[----:B------:R-:W0:Y:S01]  /*0b80*/  MUFU.RCP R3, R35 ;  /* 0x0000002300037308 */ /* 0x000e220000001000 */
[----:B------:R-:W-:-:S07]  /*0b90*/  FSEL R37, R36, 1, P5 ;  /* 0x3f80000024257808 */ /* 0x000fce0002800000 */
[----:B------:R-:W1:Y:S01]  /*0ba0*/  MUFU.RCP R38, R38 ;  /* 0x0000002600267308 */ /* 0x000e620000001000 */
[----:B------:R-:W-:Y:S01]  /*0bb0*/  CS2R R18, SRZ ;  /* 0x0000000000127805 */ /* 0x000fe2000001ff00 */
[----:B------:R-:W-:Y:S01]  /*0bc0*/  @!P4 FMUL R2, R2, 16777216 ;  /* 0x4b8000000202c820 */ /* 0x000fe20000400000 */
[----:B------:R-:W-:-:S03]  /*0bd0*/  @!P6 FMUL R37, R37, 16777216 ;  /* 0x4b8000002525e820 */ /* 0x000fc60000400000 */
[----:B0-----:R-:W-:Y:S01]  /*0be0*/  FMUL R3, R3, R2 ;  /* 0x0000000203037220 */ /* 0x001fe20000400000 */
[----:B------:R0:W3:Y:S01]  /*0bf0*/  @P2 LDG.E.EL.64 R18, desc[UR4][R44.64+-0x580] ;  /* 0xfffa80042c122981 */ /* 0x0000e2000c2e1b00 */
[----:B-1----:R-:W-:Y:S02]  /*0c00*/  FMUL R2, R38, R37 ;  /* 0x0000002526027220 */ /* 0x002fe40000400000 */
[----:B------:R-:W1:Y:S08]  /*0c10*/  LDC.64 R36, c[0x0][0x2a8] ;  /* 0x0000aa00ff247b82 */ /* 0x000e700000000a00 */
[----:B0-----:R-:W0:Y:S01]  /*0c20*/  LDC.64 R44, c[0x0][0x2a0] ;  /* 0x0000a800ff2c7b82 */ /* 0x001e220000000a00 */
[----:B------:R-:W-:Y:S01]  /*0c30*/  CS2R R34, SRZ ;  /* 0x0000000000227805 */ /* 0x000fe2000001ff00 */
[----:B-1----:R-:W-:-:S04]  /*0c40*/  IMAD.WIDE R36, R39, 0x4, R36 ;  /* 0x0000000427247825 */ /* 0x002fc800078e0224 */
[----:B0-----:R-:W-:Y:S01]  /*0c50*/  IMAD.WIDE R44, R39, 0x4, R44 ;  /* 0x00000004272c7825 */ /* 0x001fe200078e022c */
[----:B------:R-:W-:-:S04]  /*0c60*/  CS2R R38, SRZ ;  /* 0x0000000000267805 */ /* 0x000fc8000001ff00 */
[----:B------:R-:W4:Y:S04]  /*0c70*/  @P2 LDG.E.EL.64 R34, desc[UR4][R44.64+-0x580] ;  /* 0xfffa80042c222981 */ /* 0x000f28000c2e1b00 */
[----:B------:R0:W4:Y:S01]  /*0c80*/  @P2 LDG.E.EL.64 R38, desc[UR4][R36.64+-0x580] ;  /* 0xfffa800424262981 */ /* 0x000122000c2e1b00 */
[----:B-----5:R-:W-:Y:S02]  /*0c90*/  SEL R10, R10, RZ, !P0 ;  /* 0x000000ff0a0a7207 */ /* 0x020fe40004000000 */
[----:B0-----:R-:W-:Y:S02]  /*0ca0*/  SEL R36, R27, RZ, !P0 ;  /* 0x000000ff1b247207 */ /* 0x001fe40004000000 */
[----:B------:R-:W-:Y:S02]  /*0cb0*/  SEL R27, R26, RZ, !P0 ;  /* 0x000000ff1a1b7207 */ /* 0x000fe40004000000 */
[----:B------:R-:W-:-:S03]  /*0cc0*/  SEL R26, R31, RZ, !P1 ;  /* 0x000000ff1f1a7207 */ /* 0x000fc60004800000 */
[----:B------:R-:W-:Y:S01]  /*0cd0*/  FADD R10, R10, -R27 ;  /* 0x8000001b0a0a7221 */ /* 0x000fe20000000000 */
[----:B------:R-:W-:Y:S02]  /*0ce0*/  SEL R27, R33, RZ, !P1 ;  /* 0x000000ff211b7207 */ /* 0x000fe40004800000 */
[----:B------:R-:W-:Y:S02]  /*0cf0*/  SEL R11, R11, RZ, !P0 ;  /* 0x000000ff0b0b7207 */ /* 0x000fe40004000000 */
[----:B------:R-:W-:Y:S02]  /*0d00*/  SEL R32, R32, RZ, !P1 ;  /* 0x000000ff20207207 */ /* 0x000fe40004800000 */
[----:B------:R-:W-:Y:S01]  /*0d10*/  SEL R33, R30, RZ, !P1 ;  /* 0x000000ff1e217207 */ /* 0x000fe20004800000 */
[----:B------:R-:W-:Y:S01]  /*0d20*/  FADD R27, R27, -R26 ;  /* 0x8000001a1b1b7221 */ /* 0x000fe20000000000 */
[----:B------:R-:W-:Y:S01]  /*0d30*/  FADD R11, R11, -R36 ;  /* 0x800000240b0b7221 */ /* 0x000fe20000000000 */
[----:B------:R-:W-:Y:S01]  /*0d40*/  FMUL R43, R43, R10 ;  /* 0x0000000a2b2b7220 */ /* 0x000fe20000400000 */
[----:B------:R-:W-:Y:S01]  /*0d50*/  SEL R26, R25, RZ, !P3 ;  /* 0x000000ff191a7207 */ /* 0x000fe20005800000 */
[----:B------:R-:W-:Y:S01]  /*0d60*/  FADD R10, R32, -R33 ;  /* 0x80000021200a7221 */ /* 0x000fe20000000000 */
[----:B------:R-:W-:Y:S01]  /*0d70*/  SEL R23, R23, RZ, !P3 ;  /* 0x000000ff17177207 */ /* 0x000fe20005800000 */
[----:B------:R-:W-:-:S02]  /*0d80*/  FMUL R42, R42, R11 ;  /* 0x0000000b2a2a7220 */ /* 0x000fc40000400000 */
[----:B------:R-:W-:Y:S01]  /*0d90*/  FMUL R41, R41, R10 ;  /* 0x0000000a29297220 */ /* 0x000fe20000400000 */
[----:B------:R-:W-:Y:S01]  /*0da0*/  SEL R10, R22, RZ, !P3 ;  /* 0x000000ff160a7207 */ /* 0x000fe20005800000 */
[----:B------:R-:W-:Y:S01]  /*0db0*/  FADD R11, R23, -R26 ;  /* 0x8000001a170b7221 */ /* 0x000fe20000000000 */
[----:B------:R-:W-:Y:S02]  /*0dc0*/  SEL R23, R24, RZ, !P3 ;  /* 0x000000ff18177207 */ /* 0x000fe40005800000 */
[----:B------:R-:W-:Y:S02]  /*0dd0*/  SEL R16, R16, RZ, P2 ;  /* 0x000000ff10107207 */ /* 0x000fe40001000000 */
[----:B------:R-:W-:Y:S01]  /*0de0*/  SEL R17, R17, RZ, P2 ;  /* 0x000000ff11117207 */ /* 0x000fe20001000000 */
[----:B------:R-:W-:Y:S01]  /*0df0*/  FADD R10, R10, -R23 ;  /* 0x800000170a0a7221 */ /* 0x000fe20000000000 */
[----:B------:R-:W-:Y:S01]  /*0e00*/  FMUL R4, R4, R11 ;  /* 0x0000000b04047220 */ /* 0x000fe20000400000 */
[----:B------:R-:W-:-:S02]  /*0e10*/  SEL R11, R12, RZ, !P3 ;  /* 0x000000ff0c0b7207 */ /* 0x000fc40005800000 */
[----:B------:R-:W-:Y:S01]  /*0e20*/  FMUL R10, R5, R10 ;  /* 0x0000000a050a7220 */ /* 0x000fe20000400000 */
[----:B------:R-:W-:Y:S01]  /*0e30*/  SEL R13, R13, RZ, !P3 ;  /* 0x000000ff0d0d7207 */ /* 0x000fe20005800000 */
[----:B------:R-:W-:Y:S01]  /*0e40*/  FMUL R27, R40, R27 ;  /* 0x0000001b281b7220 */ /* 0x000fe20000400000 */
[----:B------:R-:W-:Y:S02]  /*0e50*/  SEL R6, R6, RZ, !P1 ;  /* 0x000000ff06067207 */ /* 0x000fe40004800000 */
[----:B------:R-:W-:Y:S02]  /*0e60*/  SEL R8, R8, RZ, !P0 ;  /* 0x000000ff08087207 */ /* 0x000fe40004000000 */
[----:B------:R-:W-:Y:S02]  /*0e70*/  SEL R31, R28, RZ, !P0 ;  /* 0x000000ff1c1f7207 */ /* 0x000fe40004000000 */
[----:B------:R-:W-:-:S03]  /*0e80*/  SEL R9, R9, RZ, !P0 ;  /* 0x000000ff09097207 */ /* 0x000fc60004000000 */
[----:B------:R-:W-:Y:S01]  /*0e90*/  FFMA R8, R8, R43, R31 ;  /* 0x0000002b08087223 */ /* 0x000fe2000000001f */
[----:B--2---:R-:W-:Y:S02]  /*0ea0*/  SEL R12, R15, RZ, !P3 ;  /* 0x000000ff0f0c7207 */ /* 0x004fe40005800000 */
[----:B------:R-:W-:-:S03]  /*0eb0*/  SEL R14, R14, RZ, !P3 ;  /* 0x000000ff0e0e7207 */ /* 0x000fc60005800000 */
[----:B------:R-:W-:Y:S02]  /*0ec0*/  FFMA R4, R13, R4, R12 ;  /* 0x000000040d047223 */ /* 0x000fe4000000000c */
[----:B------:R-:W-:-:S05]  /*0ed0*/  FFMA R10, R11, R10, R14 ;  /* 0x0000000a0b0a7223 */ /* 0x000fca000000000e */
[----:B------:R-:W-:-:S04]  /*0ee0*/  FSETP.GEU.AND P4, PT, R10, RZ, PT ;  /* 0x000000ff0a00720b */ /* 0x000fc80003f8e000 */
[----:B------:R-:W-:Y:S02]  /*0ef0*/  FSEL R10, R10, RZ, P4 ;  /* 0x000000ff0a0a7208 */ /* 0x000fe40002000000 */
[----:B---3--:R-:W-:Y:S02]  /*0f00*/  SEL R25, R18, RZ, P2 ;  /* 0x000000ff12197207 */ /* 0x008fe40001000000 */
[----:B------:R-:W-:-:S03]  /*0f10*/  SEL R22, R19, RZ, P2 ;  /* 0x000000ff13167207 */ /* 0x000fc60001000000 */
[----:B------:R-:W-:Y:S02]  /*0f20*/  FADD R16, R16, -R25 ;  /* 0x8000001910107221 */ /* 0x000fe40000000000 */
[----:B------:R-:W-:Y:S02]  /*0f30*/  FADD R5, R17, -R22 ;  /* 0x8000001611057221 */ /* 0x000fe40000000000 */
[----:B------:R-:W-:Y:S02]  /*0f40*/  FMUL R3, R3, R16 ;  /* 0x0000001003037220 */ /* 0x000fe40000400000 */
[----:B------:R-:W-:Y:S01]  /*0f50*/  FMUL R2, R2, R5 ;  /* 0x0000000502027220 */ /* 0x000fe20000400000 */
[----:B------:R-:W-:Y:S02]  /*0f60*/  SEL R18, R7, RZ, !P1 ;  /* 0x000000ff07127207 */ /* 0x000fe40004800000 */
[----:B------:R-:W-:Y:S02]  /*0f70*/  SEL R7, R21, RZ, !P1 ;  /* 0x000000ff15077207 */ /* 0x000fe40004800000 */
[----:B------:R-:W-:-:S03]  /*0f80*/  SEL R5, R20, RZ, !P1 ;  /* 0x000000ff14057207 */ /* 0x000fc60004800000 */
[----:B------:R-:W-:Y:S02]  /*0f90*/  FFMA R7, R18, R27, R7 ;  /* 0x0000001b12077223 */ /* 0x000fe40000000007 */
[----:B------:R-:W-:Y:S01]  /*0fa0*/  FFMA R41, R6, R41, R5 ;  /* 0x0000002906297223 */ /* 0x000fe20000000005 */
[----:B----4-:R-:W-:Y:S02]  /*0fb0*/  SEL R15, R34, RZ, P2 ;  /* 0x000000ff220f7207 */ /* 0x010fe40001000000 */
[----:B------:R-:W-:Y:S02]  /*0fc0*/  SEL R38, R38, RZ, P2 ;  /* 0x000000ff26267207 */ /* 0x000fe40001000000 */
[----:B------:R-:W-:Y:S02]  /*0fd0*/  SEL R16, R35, RZ, P2 ;  /* 0x000000ff23107207 */ /* 0x000fe40001000000 */
[----:B------:R-:W-:Y:S01]  /*0fe0*/  SEL R39, R39, RZ, P2 ;  /* 0x000000ff27277207 */ /* 0x000fe20001000000 */
[----:B------:R-:W-:-:S04]  /*0ff0*/  FFMA R38, R15, R3, R38 ;  /* 0x000000030f267223 */ /* 0x000fc80000000026 */
[----:B------:R-:W-:Y:S01]  /*1000*/  FFMA R39, R16, R2, R39 ;  /* 0x0000000210277223 */ /* 0x000fe20000000027 */
[C---:B------:R-:W-:Y:S01]  /*1010*/  FSETP.GEU.AND P6, PT, R38.reuse, RZ, PT ;  /* 0x000000ff2600720b */ /* 0x040fe20003fce000 */
[----:B------:R-:W0:Y:S03]  /*1020*/  LDC.64 R2, c[0x0][0x2b0] ;  /* 0x0000ac00ff027b82 */ /* 0x000e260000000a00 */
[----:B------:R-:W-:Y:S02]  /*1030*/  FSEL R38, R38, RZ, P6 ;  /* 0x000000ff26267208 */ /* 0x000fe40003000000 */
[C---:B------:R-:W-:Y:S02]  /*1040*/  FSETP.GEU.AND P6, PT, R4.reuse, RZ, PT ;  /* 0x000000ff0400720b */ /* 0x040fe40003fce000 */
[----:B------:R-:W-:Y:S02]  /*1050*/  FSETP.GEU.AND P5, PT, R39, RZ, PT ;  /* 0x000000ff2700720b */ /* 0x000fe40003fae000 */
[----:B------:R-:W-:-:S02]  /*1060*/  FSEL R11, R4, RZ, P6 ;  /* 0x000000ff040b7208 */ /* 0x000fc40003000000 */
[----:B------:R-:W-:Y:S02]  /*1070*/  FSEL R39, R39, RZ, P5 ;  /* 0x000000ff27277208 */ /* 0x000fe40002800000 */
[----:B------:R-:W-:Y:S02]  /*1080*/  SEL R4, R29, RZ, !P0 ;  /* 0x000000ff1d047207 */ /* 0x000fe40004000000 */
[----:B------:R-:W-:Y:S02]  /*1090*/  @P3 FSEL R10, R38, RZ, P2 ;  /* 0x000000ff260a3208 */ /* 0x000fe40001000000 */
[----:B------:R-:W-:Y:S01]  /*10a0*/  @P3 FSEL R11, R39, RZ, P2 ;  /* 0x000000ff270b3208 */ /* 0x000fe20001000000 */
[----:B------:R-:W-:Y:S01]  /*10b0*/  FFMA R42, R9, R42, R4 ;  /* 0x0000002a092a7223 */ /* 0x000fe20000000004 */
[----:B------:R-:W-:Y:S02]  /*10c0*/  FSETP.GEU.AND P2, PT, R41, RZ, PT ;  /* 0x000000ff2900720b */ /* 0x000fe40003f4e000 */
[----:B------:R-:W-:-:S02]  /*10d0*/  FSETP.GEU.AND P3, PT, R7, RZ, PT ;  /* 0x000000ff0700720b */ /* 0x000fc40003f6e000 */
[----:B------:R-:W-:Y:S02]  /*10e0*/  @!P1 FSEL R10, R41, RZ, P2 ;  /* 0x000000ff290a9208 */ /* 0x000fe40001000000 */
[----:B------:R-:W-:Y:S02]  /*10f0*/  @!P1 FSEL R11, R7, RZ, P3 ;  /* 0x000000ff070b9208 */ /* 0x000fe40001800000 */
[----:B------:R-:W-:Y:S02]  /*1100*/  FSETP.GEU.AND P1, PT, R8, RZ, PT ;  /* 0x000000ff0800720b */ /* 0x000fe40003f2e000 */
[----:B------:R-:W-:Y:S01]  /*1110*/  FSETP.GEU.AND P2, PT, R42, RZ, PT ;  /* 0x000000ff2a00720b */ /* 0x000fe20003f4e000 */
[----:B0-----:R-:W-:Y:S01]  /*1120*/  IMAD.WIDE R2, R0, 0x4, R2 ;  /* 0x0000000400027825 */ /* 0x001fe200078e0202 */
[----:B------:R-:W-:Y:S02]  /*1130*/  @!P0 FSEL R10, R8, RZ, P1 ;  /* 0x000000ff080a8208 */ /* 0x000fe40000800000 */
[----:B------:R-:W-:-:S05]  /*1140*/  @!P0 FSEL R11, R42, RZ, P2 ;  /* 0x000000ff2a0b8208 */ /* 0x000fca0001000000 */
[----:B------:R-:W-:Y:S01]  /*1150*/  STG.E.64 desc[UR4][R2.64], R10 ;  /* 0x0000000a02007986 */ /* 0x000fe2000c101b04 */
[----:B------:R-:W-:Y:S05]  /*1160*/  EXIT ;  /* 0x000000000000794d */ /* 0x000fea0003800000 */
.L_x_0:
[----:B------:R-:W-:-:S00]  /*1170*/  BRA `(.L_x_0) ;  /* 0xfffffffc00fc7947 */ /* 0x000fc0000383ffff */
[----:B------:R-:W-:-:S00]  /*1180*/  NOP ;  /* 0x0000000000007918 */ /* 0x000fc00000000000 */
[----:B------:R-:W-:-:S00]  /*1190*/  NOP ;  /* 0x0000000000007918 */ /* 0x000fc00000000000 */
[----:B------:R-:W-:-:S00]  /*11a0*/  NOP ;  /* 0x0000000000007918 */ /* 0x000fc00000000000 */
[----:B------:R-:W-:-:S00]  /*11b0*/  NOP ;  /* 0x0000000000007918 */ /* 0x000fc00000000000 */
[----:B------:R-:W-:-:S00]  /*11c0*/  NOP ;  /* 0x0000000000007918 */ /* 0x000fc00000000000 */
[----:B------:R-:W-:-:S00]  /*11d0*/  NOP ;  /* 0x0000000000007918 */ /* 0x000fc00000000000 */
[----:B------:R-:W-:-:S00]  /*11e0*/  NOP ;  /* 0x0000000000007918 */ /* 0x000fc00000000000 */
[----:B------:R-:W-:-:S00]  /*11f0*/  NOP ;  /* 0x0000000000007918 */ /* 0x000fc00000000000 */
.L_x_1:


//--------------------- .nv.global.init           --------------------------
	.section	.nv.global.init,"aw",@progbits
.nv.global.init:
	.type		_$_str,@object
	.size		_$_str,(_$_str_$_2 - _$_str)
_$_str:
        /*0000*/ 	.byte	0x5f, 0x5f, 0x43, 0x55, 0x44, 0x41, 0x5f, 0x46, 0x54, 0x5a, 0x00
	.type		_$_str_$_2,@object
	.size		_$_str_$_2,(.L_1 - _$_str_$_2)
_$_str_$_2:
        /*000b*/ 	.byte	0x5f, 0x5f, 0x43, 0x55, 0x44, 0x41, 0x5f, 0x50, 0x52, 0x45, 0x43, 0x5f, 0x53, 0x51, 0x52, 0x54
        /*001b*/ 	.byte	0x00
.L_1:


//--------------------- .nv.constant0.triton_poi_fused_cat_45 --------------------------
	.section	.nv.constant0.triton_poi_fused_cat_45,"a",@progbits
	.sectionflags	@""
	.align	4
.nv.constant0.triton_poi_fused_cat_45:
	.zero		700
